//
// Generated by NVIDIA NVVM Compiler
//
// Compiler Build ID: CL-36424714
// Cuda compilation tools, release 13.0, V13.0.88
// Based on NVVM 20.0.0
//

.version 9.0
.target sm_100
.address_size 64

	// .globl	_Z17mem_transfer_testPii
.extern .func  (.param .b32 func_retval0) vprintf
(
	.param .b64 vprintf_param_0,
	.param .b64 vprintf_param_1
)
;
.global .align 1 .b8 $str[51] = {84, 104, 114, 101, 97, 100, 73, 68, 32, 58, 32, 37, 100, 44, 32, 71, 108, 111, 98, 97, 108, 73, 68, 32, 58, 32, 37, 100, 44, 32, 69, 108, 101, 109, 101, 110, 116, 32, 86, 97, 108, 117, 101, 32, 58, 32, 37, 100, 32, 10};

.visible .entry _Z17mem_transfer_testPii(
	.param .u64 .ptr .align 1 _Z17mem_transfer_testPii_param_0,
	.param .u32 _Z17mem_transfer_testPii_param_1
)
{
	.local .align 8 .b8 	__local_depot0[16];
	.reg .b64 	%SP;
	.reg .b64 	%SPL;
	.reg .pred 	%p<2>;
	.reg .b32 	%r<9>;
	.reg .b64 	%rd<9>;

	mov.u64 	%SPL, __local_depot0;
	cvta.local.u64 	%SP, %SPL;
	ld.param.u64 	%rd1, [_Z17mem_transfer_testPii_param_0];
	ld.param.u32 	%r3, [_Z17mem_transfer_testPii_param_1];
	mov.u32 	%r4, %ctaid.x;
	mov.u32 	%r5, %ntid.x;
	mov.u32 	%r1, %tid.x;
	mad.lo.s32 	%r2, %r4, %r5, %r1;
	setp.ge.s32 	%p1, %r2, %r3;
	@%p1 bra 	$L__BB0_2;
	add.u64 	%rd2, %SP, 0;
	add.u64 	%rd3, %SPL, 0;
	cvta.to.global.u64 	%rd4, %rd1;
	mul.wide.s32 	%rd5, %r2, 4;
	add.s64 	%rd6, %rd4, %rd5;
	ld.global.u32 	%r6, [%rd6];
	st.local.v2.u32 	[%rd3], {%r1, %r2};
	st.local.u32 	[%rd3+8], %r6;
	mov.u64 	%rd7, $str;
	cvta.global.u64 	%rd8, %rd7;
	{ // callseq 0, 0
	.param .b64 param0;
	st.param.b64 	[param0], %rd8;
	.param .b64 param1;
	st.param.b64 	[param1], %rd2;
	.param .b32 retval0;
	call.uni (retval0), 
	vprintf, 
	(
	param0, 
	param1
	);
	ld.param.b32 	%r7, [retval0];
	} // callseq 0
$L__BB0_2:
	ret;

}


// ===== COMPILED SASS (sm_100) =====

	.target	sm_100

	.elftype	@"ET_EXEC"


//--------------------- .note.nv.tkinfo           --------------------------
	.section	.note.nv.tkinfo,"",@"SHT_NOTE"
	.sectionflags	@"SHF_NOTE_NV_TKINFO"
	.tkinfo
        /*0018*/ 	.word	0x00000002
        /*0030*/ 	.string	""
        /*0030*/ 	.string	"ptxas"
        /*0030*/ 	.string	"Cuda compilation tools, release 13.0, V13.0.88"
        /*0030*/ 	.string	"Build cuda_13.0.r13.0/compiler.36424714_0"
        /*0030*/ 	.string	"-arch sm_100 -m 64 "



//--------------------- .note.nv.cuinfo           --------------------------
	.section	.note.nv.cuinfo,"",@"SHT_NOTE"
	.sectionflags	@"SHF_NOTE_NV_CUINFO"
        /*0018*/ 	.short	0x0002
        /*001a*/ 	.short	0x0064
        /*001c*/ 	.short	0x0082
	.zero		2


//--------------------- .nv.info                  --------------------------
	.section	.nv.info,"",@"SHT_CUDA_INFO"
	.align	4


	//----- nvinfo : EIATTR_REGCOUNT
	.align		4
        /*0000*/ 	.byte	0x04, 0x2f
        /*0002*/ 	.short	(.L_2 - .L_1)
	.align		4
.L_1:
        /*0004*/ 	.word	index@(_Z17mem_transfer_testPii)
        /*0008*/ 	.word	0x00000018


	//----- nvinfo : EIATTR_FRAME_SIZE
	.align		4
.L_2:
        /*000c*/ 	.byte	0x04, 0x11
        /*000e*/ 	.short	(.L_4 - .L_3)
	.align		4
.L_3:
        /*0010*/ 	.word	index@(_Z17mem_transfer_testPii)
        /*0014*/ 	.word	0x00000010


	//----- nvinfo : EIATTR_MIN_STACK_SIZE
	.align		4
.L_4:
        /*0018*/ 	.byte	0x04, 0x12
        /*001a*/ 	.short	(.L_6 - .L_5)
	.align		4
.L_5:
        /*001c*/ 	.word	index@(_Z17mem_transfer_testPii)
        /*0020*/ 	.word	0x00000010
.L_6:


//--------------------- .nv.compat                --------------------------
	.section	.nv.compat,"",@"SHT_CUDA_COMPAT_INFO"
	.align	4
        /*0000*/ 	.byte	0x02, 0x09, 0x00, 0x00, 0x02, 0x02, 0x01, 0x00, 0x02, 0x05, 0x05, 0x00, 0x03, 0x07, 0x01, 0x01
        /*0010*/ 	.byte	0x02, 0x03, 0x00, 0x00, 0x02, 0x06, 0x01, 0x00, 0x04, 0x0b, 0x08, 0x00, 0x09, 0x00, 0x00, 0x00
        /*0020*/ 	.byte	0x00, 0x00, 0x00, 0x00


//--------------------- .nv.info._Z17mem_transfer_testPii --------------------------
	.section	.nv.info._Z17mem_transfer_testPii,"",@"SHT_CUDA_INFO"
	.sectionflags	@""
	.align	4


	//----- nvinfo : EIATTR_CUDA_API_VERSION
	.align		4
        /*0000*/ 	.byte	0x04, 0x37
        /*0002*/ 	.short	(.L_8 - .L_7)
.L_7:
        /*0004*/ 	.word	0x00000082


	//----- nvinfo : EIATTR_KPARAM_INFO
	.align		4
.L_8:
        /*0008*/ 	.byte	0x04, 0x17
        /*000a*/ 	.short	(.L_10 - .L_9)
.L_9:
        /*000c*/ 	.word	0x00000000
        /*0010*/ 	.short	0x0001
        /*0012*/ 	.short	0x0008
        /*0014*/ 	.byte	0x00, 0xf0, 0x11, 0x00


	//----- nvinfo : EIATTR_KPARAM_INFO
	.align		4
.L_10:
        /*0018*/ 	.byte	0x04, 0x17
        /*001a*/ 	.short	(.L_12 - .L_11)
.L_11:
        /*001c*/ 	.word	0x00000000
        /*0020*/ 	.short	0x0000
        /*0022*/ 	.short	0x0000
        /*0024*/ 	.byte	0x00, 0xf5, 0x21, 0x00


	//----- nvinfo : EIATTR_SPARSE_MMA_MASK
	.align		4
.L_12:
        /*0028*/ 	.byte	0x03, 0x50
        /*002a*/ 	.short	0x0000


	//----- nvinfo : EIATTR_MAXREG_COUNT
	.align		4
        /*002c*/ 	.byte	0x03, 0x1b
        /*002e*/ 	.short	0x00ff


	//----- nvinfo : EIATTR_EXTERNS
	.align		4
        /*0030*/ 	.byte	0x04, 0x0f
        /*0032*/ 	.short	(.L_14 - .L_13)


	//   ....[0]....
	.align		4
.L_13:
        /*0034*/ 	.word	index@(vprintf)


	//----- nvinfo : EIATTR_MERCURY_ISA_VERSION
	.align		4
.L_14:
        /*0038*/ 	.byte	0x03, 0x5f
        /*003a*/ 	.short	0x0101


	//----- nvinfo : EIATTR_VRC_CTA_INIT_COUNT
	.align		4
        /*003c*/ 	.byte	0x02, 0x4a
	.zero		1
	.zero		1


	//----- nvinfo : EIATTR_SYSCALL_OFFSETS
	.align		4
        /*0040*/ 	.byte	0x04, 0x46
        /*0042*/ 	.short	(.L_16 - .L_15)


	//   ....[0]....
.L_15:
        /*0044*/ 	.word	0x00000190


	//----- nvinfo : EIATTR_EXIT_INSTR_OFFSETS
	.align		4
.L_16:
        /*0048*/ 	.byte	0x04, 0x1c
        /*004a*/ 	.short	(.L_18 - .L_17)


	//   ....[0]....
.L_17:
        /*004c*/ 	.word	0x000000c0


	//   ....[1]....
        /*0050*/ 	.word	0x000001a0


	//----- nvinfo : EIATTR_CRS_STACK_SIZE
	.align		4
.L_18:
        /*0054*/ 	.byte	0x04, 0x1e
        /*0056*/ 	.short	(.L_20 - .L_19)
.L_19:
        /*0058*/ 	.word	0x00000000


	//----- nvinfo : EIATTR_CBANK_PARAM_SIZE
	.align		4
.L_20:
        /*005c*/ 	.byte	0x03, 0x19
        /*005e*/ 	.short	0x000c


	//----- nvinfo : EIATTR_PARAM_CBANK
	.align		4
        /*0060*/ 	.byte	0x04, 0x0a
        /*0062*/ 	.short	(.L_22 - .L_21)
	.align		4
.L_21:
        /*0064*/ 	.word	index@(.nv.constant0._Z17mem_transfer_testPii)
        /*0068*/ 	.short	0x0380
        /*006a*/ 	.short	0x000c


	//----- nvinfo : EIATTR_SW_WAR
	.align		4
.L_22:
        /*006c*/ 	.byte	0x04, 0x36
        /*006e*/ 	.short	(.L_24 - .L_23)
.L_23:
        /*0070*/ 	.word	0x00000008
.L_24:


//--------------------- .nv.callgraph             --------------------------
	.section	.nv.callgraph,"",@"SHT_CUDA_CALLGRAPH"
	.align	4
	.sectionentsize	8
	.align		4
        /*0000*/ 	.word	0x00000000
	.align		4
        /*0004*/ 	.word	0xffffffff
	.align		4
        /*0008*/ 	.word	index@(_Z17mem_transfer_testPii)
	.align		4
        /*000c*/ 	.word	index@(vprintf)
	.align		4
        /*0010*/ 	.word	0x00000000
	.align		4
        /*0014*/ 	.word	0xfffffffe
	.align		4
        /*0018*/ 	.word	0x00000000
	.align		4
        /*001c*/ 	.word	0xfffffffd
	.align		4
        /*0020*/ 	.word	0x00000000
	.align		4
        /*0024*/ 	.word	0xfffffffc


//--------------------- .nv.constant4             --------------------------
	.section	.nv.constant4,"a",@progbits
	.align	8
	.align		8
.nv.constant4:
        /*0000*/ 	.dword	vprintf
	.align		8
        /*0008*/ 	.dword	$str


//--------------------- .text._Z17mem_transfer_testPii --------------------------
	.section	.text._Z17mem_transfer_testPii,"ax",@progbits
	.align	128
        .global         _Z17mem_transfer_testPii
        .type           _Z17mem_transfer_testPii,@function
        .size           _Z17mem_transfer_testPii,(.L_x_2 - _Z17mem_transfer_testPii)
        .other          _Z17mem_transfer_testPii,@"STO_CUDA_ENTRY STV_DEFAULT"
_Z17mem_transfer_testPii:
.text._Z17mem_transfer_testPii:
[----:B------:R-:W0:Y:S01]  /*0000*/  LDC R1, c[0x0][0x37c] ;  /* 0x0000df00ff017b82 */ /* 0x000e220000000800 */
[----:B------:R-:W1:Y:S01]  /*0010*/  S2R R10, SR_TID.X ;  /* 0x00000000000a7919 */ /* 0x000e620000002100 */
[----:B------:R-:W2:Y:S06]  /*0020*/  LDCU UR5, c[0x0][0x2fc] ;  /* 0x00005f80ff0577ac */ /* 0x000eac0008000800 */
[----:B------:R-:W1:Y:S01]  /*0030*/  S2UR UR6, SR_CTAID.X ;  /* 0x00000000000679c3 */ /* 0x000e620000002500 */
[----:B0-----:R-:W-:Y:S01]  /*0040*/  VIADD R1, R1, 0xfffffff0 ;  /* 0xfffffff001017836 */ /* 0x001fe20000000000 */
[----:B------:R-:W0:Y:S01]  /*0050*/  LDCU UR7, c[0x0][0x388] ;  /* 0x00007100ff0777ac */ /* 0x000e220008000800 */
[----:B------:R-:W3:Y:S05]  /*0060*/  LDCU UR4, c[0x0][0x2f8] ;  /* 0x00005f00ff0477ac */ /* 0x000eea0008000800 */
[----:B------:R-:W1:Y:S01]  /*0070*/  LDC R11, c[0x0][0x360] ;  /* 0x0000d800ff0b7b82 */ /* 0x000e620000000800 */
[----:B---3--:R-:W-:-:S05]  /*0080*/  IADD3 R6, P1, PT, R1, UR4, RZ ;  /* 0x0000000401067c10 */ /* 0x008fca000ff3e0ff */
[----:B--2---:R-:W-:Y:S02]  /*0090*/  IMAD.X R7, RZ, RZ, UR5, P1 ;  /* 0x00000005ff077e24 */ /* 0x004fe400088e06ff */
[----:B-1----:R-:W-:-:S05]  /*00a0*/  IMAD R11, R11, UR6, R10 ;  /* 0x000000060b0b7c24 */ /* 0x002fca000f8e020a */
[----:B0-----:R-:W-:-:S13]  /*00b0*/  ISETP.GE.AND P0, PT, R11, UR7, PT ;  /* 0x000000070b007c0c */ /* 0x001fda000bf06270 */
[----:B------:R-:W-:Y:S05]  /*00c0*/  @P0 EXIT ;  /* 0x000000000000094d */ /* 0x000fea0003800000 */
[----:B------:R-:W0:Y:S01]  /*00d0*/  LDC.64 R2, c[0x0][0x380] ;  /* 0x0000e000ff027b82 */ /* 0x000e220000000a00 */
[----:B------:R-:W1:Y:S01]  /*00e0*/  LDCU.64 UR4, c[0x0][0x358] ;  /* 0x00006b00ff0477ac */ /* 0x000e620008000a00 */
[----:B0-----:R-:W-:-:S06]  /*00f0*/  IMAD.WIDE R2, R11, 0x4, R2 ;  /* 0x000000040b027825 */ /* 0x001fcc00078e0202 */
[----:B-1----:R-:W2:Y:S01]  /*0100*/  LDG.E R2, desc[UR4][R2.64] ;  /* 0x0000000402027981 */ /* 0x002ea2000c1e1900 */
[----:B------:R-:W-:Y:S01]  /*0110*/  MOV R0, 0x0 ;  /* 0x0000000000007802 */ /* 0x000fe20000000f00 */
[----:B------:R-:W0:Y:S02]  /*0120*/  LDCU.64 UR4, c[0x4][0x8] ;  /* 0x01000100ff0477ac */ /* 0x000e240008000a00 */
[----:B------:R1:W-:Y:S01]  /*0130*/  STL.64 [R1], R10 ;  /* 0x0000000a01007387 */ /* 0x0003e20000100a00 */
[----:B------:R1:W3:Y:S01]  /*0140*/  LDC.64 R8, c[0x4][R0] ;  /* 0x0100000000087b82 */ /* 0x0002e20000000a00 */
[----:B0-----:R-:W-:Y:S01]  /*0150*/  MOV R4, UR4 ;  /* 0x0000000400047c02 */ /* 0x001fe20008000f00 */
[----:B------:R-:W-:Y:S01]  /*0160*/  IMAD.U32 R5, RZ, RZ, UR5 ;  /* 0x00000005ff057e24 */ /* 0x000fe2000f8e00ff */
[----:B--23--:R1:W-:Y:S06]  /*0170*/  STL [R1+0x8], R2 ;  /* 0x0000080201007387 */ /* 0x00c3ec0000100800 */
[----:B------:R-:W-:-:S07]  /*0180*/  LEPC R20, `(.L_x_0) ;  /* 0x000000001014794e */ /* 0x000fce0000000000 */
[----:B-1----:R-:W-:Y:S05]  /*0190*/  CALL.ABS.NOINC R8 ;  /* 0x0000000008007343 */ /* 0x002fea0003c00000 */
.L_x_0:
[----:B------:R-:W-:Y:S05]  /*01a0*/  EXIT ;  /* 0x000000000000794d */ /* 0x000fea0003800000 */
.L_x_1:
[----:B------:R-:W-:-:S00]  /*01b0*/  BRA `(.L_x_1) ;  /* 0xfffffffc00fc7947 */ /* 0x000fc0000383ffff */
[----:B------:R-:W-:-:S00]  /*01c0*/  NOP ;  /* 0x0000000000007918 */ /* 0x000fc00000000000 */
        /* <DEDUP_REMOVED lines=11> */
.L_x_2:


//--------------------- .nv.global.init           --------------------------
	.section	.nv.global.init,"aw",@progbits
.nv.global.init:
	.type		$str,@object
	.size		$str,(.L_0 - $str)
$str:
        /*0000*/ 	.byte	0x54, 0x68, 0x72, 0x65, 0x61, 0x64, 0x49, 0x44, 0x20, 0x3a, 0x20, 0x25, 0x64, 0x2c, 0x20, 0x47
        /*0010*/ 	.byte	0x6c, 0x6f, 0x62, 0x61, 0x6c, 0x49, 0x44, 0x20, 0x3a, 0x20, 0x25, 0x64, 0x2c, 0x20, 0x45, 0x6c
        /*0020*/ 	.byte	0x65, 0x6d, 0x65, 0x6e, 0x74, 0x20, 0x56, 0x61, 0x6c, 0x75, 0x65, 0x20, 0x3a, 0x20, 0x25, 0x64
        /*0030*/ 	.byte	0x20, 0x0a, 0x00
.L_0:


//--------------------- .nv.shared.reserved.0     --------------------------
	.section	.nv.shared.reserved.0,"aw",@nobits
	.weak		__nv_reservedSMEM_offset_0_alias
	.size		__nv_reservedSMEM_offset_0_alias, 0, 64
	.other		__nv_reservedSMEM_offset_0_alias,@"STO_CUDA_RESERVED_SHARED STV_DEFAULT"
__nv_reservedSMEM_offset_0_alias:
	.zero		0
	.zero		64


//--------------------- .nv.constant0._Z17mem_transfer_testPii --------------------------
	.section	.nv.constant0._Z17mem_transfer_testPii,"a",@progbits
	.sectionflags	@""
	.align	4
.nv.constant0._Z17mem_transfer_testPii:
	.zero		908


//--------------------- SYMBOLS --------------------------

	.type		.nv.reservedSmem.offset0,@object
	.size		.nv.reservedSmem.offset0,0x4
	.type		vprintf,@function
